//
// Generated by NVIDIA NVVM Compiler
//
// Compiler Build ID: CL-36424714
// Cuda compilation tools, release 13.0, V13.0.88
// Based on NVVM 20.0.0
//

.version 9.0
.target sm_100
.address_size 64

	// .globl	elementwise_minus_kernel

.visible .entry elementwise_minus_kernel(
	.param .u64 .ptr .align 1 elementwise_minus_kernel_param_0,
	.param .u64 .ptr .align 1 elementwise_minus_kernel_param_1,
	.param .u64 .ptr .align 1 elementwise_minus_kernel_param_2,
	.param .u32 elementwise_minus_kernel_param_3,
	.param .u32 elementwise_minus_kernel_param_4
)
{
	.reg .pred 	%p<2>;
	.reg .b32 	%r<9>;
	.reg .b32 	%f<4>;
	.reg .b64 	%rd<12>;

	ld.param.u64 	%rd1, [elementwise_minus_kernel_param_0];
	ld.param.u64 	%rd2, [elementwise_minus_kernel_param_1];
	ld.param.u64 	%rd3, [elementwise_minus_kernel_param_2];
	ld.param.u32 	%r3, [elementwise_minus_kernel_param_3];
	ld.param.u32 	%r2, [elementwise_minus_kernel_param_4];
	mov.u32 	%r4, %ctaid.x;
	mov.u32 	%r5, %ntid.x;
	mov.u32 	%r6, %tid.x;
	mad.lo.s32 	%r1, %r4, %r5, %r6;
	mul.lo.s32 	%r7, %r2, %r3;
	setp.ge.s32 	%p1, %r1, %r7;
	@%p1 bra 	$L__BB0_2;
	cvta.to.global.u64 	%rd4, %rd1;
	cvta.to.global.u64 	%rd5, %rd2;
	cvta.to.global.u64 	%rd6, %rd3;
	rem.s32 	%r8, %r1, %r2;
	mul.wide.s32 	%rd7, %r1, 4;
	add.s64 	%rd8, %rd4, %rd7;
	ld.global.f32 	%f1, [%rd8];
	mul.wide.s32 	%rd9, %r8, 4;
	add.s64 	%rd10, %rd5, %rd9;
	ld.global.f32 	%f2, [%rd10];
	sub.f32 	%f3, %f1, %f2;
	add.s64 	%rd11, %rd6, %rd7;
	st.global.f32 	[%rd11], %f3;
$L__BB0_2:
	ret;

}


// ===== COMPILED SASS (sm_100) =====

	.target	sm_100

	.elftype	@"ET_EXEC"


//--------------------- .note.nv.tkinfo           --------------------------
	.section	.note.nv.tkinfo,"",@"SHT_NOTE"
	.sectionflags	@"SHF_NOTE_NV_TKINFO"
	.tkinfo
        /*0018*/ 	.word	0x00000002
        /*0030*/ 	.string	""
        /*0030*/ 	.string	"ptxas"
        /*0030*/ 	.string	"Cuda compilation tools, release 13.0, V13.0.88"
        /*0030*/ 	.string	"Build cuda_13.0.r13.0/compiler.36424714_0"
        /*0030*/ 	.string	"-arch sm_100 -m 64 "



//--------------------- .note.nv.cuinfo           --------------------------
	.section	.note.nv.cuinfo,"",@"SHT_NOTE"
	.sectionflags	@"SHF_NOTE_NV_CUINFO"
        /*0018*/ 	.short	0x0002
        /*001a*/ 	.short	0x0064
        /*001c*/ 	.short	0x0082
	.zero		2


//--------------------- .nv.info                  --------------------------
	.section	.nv.info,"",@"SHT_CUDA_INFO"
	.align	4


	//----- nvinfo : EIATTR_REGCOUNT
	.align		4
        /*0000*/ 	.byte	0x04, 0x2f
        /*0002*/ 	.short	(.L_1 - .L_0)
	.align		4
.L_0:
        /*0004*/ 	.word	index@(elementwise_minus_kernel)
        /*0008*/ 	.word	0x0000000c


	//----- nvinfo : EIATTR_FRAME_SIZE
	.align		4
.L_1:
        /*000c*/ 	.byte	0x04, 0x11
        /*000e*/ 	.short	(.L_3 - .L_2)
	.align		4
.L_2:
        /*0010*/ 	.word	index@(elementwise_minus_kernel)
        /*0014*/ 	.word	0x00000000


	//----- nvinfo : EIATTR_MIN_STACK_SIZE
	.align		4
.L_3:
        /*0018*/ 	.byte	0x04, 0x12
        /*001a*/ 	.short	(.L_5 - .L_4)
	.align		4
.L_4:
        /*001c*/ 	.word	index@(elementwise_minus_kernel)
        /*0020*/ 	.word	0x00000000
.L_5:


//--------------------- .nv.compat                --------------------------
	.section	.nv.compat,"",@"SHT_CUDA_COMPAT_INFO"
	.align	4
        /*0000*/ 	.byte	0x02, 0x09, 0x00, 0x00, 0x02, 0x02, 0x01, 0x00, 0x02, 0x05, 0x05, 0x00, 0x03, 0x07, 0x01, 0x01
        /*0010*/ 	.byte	0x02, 0x03, 0x00, 0x00, 0x02, 0x06, 0x01, 0x00, 0x04, 0x0b, 0x08, 0x00, 0x09, 0x00, 0x00, 0x00
        /*0020*/ 	.byte	0x00, 0x00, 0x00, 0x00


//--------------------- .nv.info.elementwise_minus_kernel --------------------------
	.section	.nv.info.elementwise_minus_kernel,"",@"SHT_CUDA_INFO"
	.sectionflags	@""
	.align	4


	//----- nvinfo : EIATTR_CUDA_API_VERSION
	.align		4
        /*0000*/ 	.byte	0x04, 0x37
        /*0002*/ 	.short	(.L_7 - .L_6)
.L_6:
        /*0004*/ 	.word	0x00000082


	//----- nvinfo : EIATTR_KPARAM_INFO
	.align		4
.L_7:
        /*0008*/ 	.byte	0x04, 0x17
        /*000a*/ 	.short	(.L_9 - .L_8)
.L_8:
        /*000c*/ 	.word	0x00000000
        /*0010*/ 	.short	0x0004
        /*0012*/ 	.short	0x001c
        /*0014*/ 	.byte	0x00, 0xf0, 0x11, 0x00


	//----- nvinfo : EIATTR_KPARAM_INFO
	.align		4
.L_9:
        /*0018*/ 	.byte	0x04, 0x17
        /*001a*/ 	.short	(.L_11 - .L_10)
.L_10:
        /*001c*/ 	.word	0x00000000
        /*0020*/ 	.short	0x0003
        /*0022*/ 	.short	0x0018
        /*0024*/ 	.byte	0x00, 0xf0, 0x11, 0x00


	//----- nvinfo : EIATTR_KPARAM_INFO
	.align		4
.L_11:
        /*0028*/ 	.byte	0x04, 0x17
        /*002a*/ 	.short	(.L_13 - .L_12)
.L_12:
        /*002c*/ 	.word	0x00000000
        /*0030*/ 	.short	0x0002
        /*0032*/ 	.short	0x0010
        /*0034*/ 	.byte	0x00, 0xf5, 0x21, 0x00


	//----- nvinfo : EIATTR_KPARAM_INFO
	.align		4
.L_13:
        /*0038*/ 	.byte	0x04, 0x17
        /*003a*/ 	.short	(.L_15 - .L_14)
.L_14:
        /*003c*/ 	.word	0x00000000
        /*0040*/ 	.short	0x0001
        /*0042*/ 	.short	0x0008
        /*0044*/ 	.byte	0x00, 0xf5, 0x21, 0x00


	//----- nvinfo : EIATTR_KPARAM_INFO
	.align		4
.L_15:
        /*0048*/ 	.byte	0x04, 0x17
        /*004a*/ 	.short	(.L_17 - .L_16)
.L_16:
        /*004c*/ 	.word	0x00000000
        /*0050*/ 	.short	0x0000
        /*0052*/ 	.short	0x0000
        /*0054*/ 	.byte	0x00, 0xf5, 0x21, 0x00


	//----- nvinfo : EIATTR_SPARSE_MMA_MASK
	.align		4
.L_17:
        /*0058*/ 	.byte	0x03, 0x50
        /*005a*/ 	.short	0x0000


	//----- nvinfo : EIATTR_MAXREG_COUNT
	.align		4
        /*005c*/ 	.byte	0x03, 0x1b
        /*005e*/ 	.short	0x00ff


	//----- nvinfo : EIATTR_MERCURY_ISA_VERSION
	.align		4
        /*0060*/ 	.byte	0x03, 0x5f
        /*0062*/ 	.short	0x0101


	//----- nvinfo : EIATTR_VRC_CTA_INIT_COUNT
	.align		4
        /*0064*/ 	.byte	0x02, 0x4a
	.zero		1
	.zero		1


	//----- nvinfo : EIATTR_EXIT_INSTR_OFFSETS
	.align		4
        /*0068*/ 	.byte	0x04, 0x1c
        /*006a*/ 	.short	(.L_19 - .L_18)


	//   ....[0]....
.L_18:
        /*006c*/ 	.word	0x00000080


	//   ....[1]....
        /*0070*/ 	.word	0x000002a0


	//----- nvinfo : EIATTR_CBANK_PARAM_SIZE
	.align		4
.L_19:
        /*0074*/ 	.byte	0x03, 0x19
        /*0076*/ 	.short	0x0020


	//----- nvinfo : EIATTR_PARAM_CBANK
	.align		4
        /*0078*/ 	.byte	0x04, 0x0a
        /*007a*/ 	.short	(.L_21 - .L_20)
	.align		4
.L_20:
        /*007c*/ 	.word	index@(.nv.constant0.elementwise_minus_kernel)
        /*0080*/ 	.short	0x0380
        /*0082*/ 	.short	0x0020


	//----- nvinfo : EIATTR_SW_WAR
	.align		4
.L_21:
        /*0084*/ 	.byte	0x04, 0x36
        /*0086*/ 	.short	(.L_23 - .L_22)
.L_22:
        /*0088*/ 	.word	0x00000008
.L_23:


//--------------------- .nv.callgraph             --------------------------
	.section	.nv.callgraph,"",@"SHT_CUDA_CALLGRAPH"
	.align	4
	.sectionentsize	8
	.align		4
        /*0000*/ 	.word	0x00000000
	.align		4
        /*0004*/ 	.word	0xffffffff
	.align		4
        /*0008*/ 	.word	0x00000000
	.align		4
        /*000c*/ 	.word	0xfffffffe
	.align		4
        /*0010*/ 	.word	0x00000000
	.align		4
        /*0014*/ 	.word	0xfffffffd
	.align		4
        /*0018*/ 	.word	0x00000000
	.align		4
        /*001c*/ 	.word	0xfffffffc


//--------------------- .text.elementwise_minus_kernel --------------------------
	.section	.text.elementwise_minus_kernel,"ax",@progbits
	.align	128
        .global         elementwise_minus_kernel
        .type           elementwise_minus_kernel,@function
        .size           elementwise_minus_kernel,(.L_x_1 - elementwise_minus_kernel)
        .other          elementwise_minus_kernel,@"STO_CUDA_ENTRY STV_DEFAULT"
elementwise_minus_kernel:
.text.elementwise_minus_kernel:
[----:B------:R-:W-:Y:S01]  /*0000*/  LDC R1, c[0x0][0x37c] ;  /* 0x0000df00ff017b82 */ /* 0x000fe20000000800 */
[----:B------:R-:W0:Y:S07]  /*0010*/  S2R R5, SR_TID.X ;  /* 0x0000000000057919 */ /* 0x000e2e0000002100 */
[----:B------:R-:W0:Y:S08]  /*0020*/  S2UR UR4, SR_CTAID.X ;  /* 0x00000000000479c3 */ /* 0x000e300000002500 */
[----:B------:R-:W0:Y:S08]  /*0030*/  LDC R0, c[0x0][0x360] ;  /* 0x0000d800ff007b82 */ /* 0x000e300000000800 */
[----:B------:R-:W1:Y:S01]  /*0040*/  LDC.64 R2, c[0x0][0x398] ;  /* 0x0000e600ff027b82 */ /* 0x000e620000000a00 */
[----:B0-----:R-:W-:-:S02]  /*0050*/  IMAD R0, R0, UR4, R5 ;  /* 0x0000000400007c24 */ /* 0x001fc4000f8e0205 */
[----:B-1----:R-:W-:-:S05]  /*0060*/  IMAD R5, R3, R2, RZ ;  /* 0x0000000203057224 */ /* 0x002fca00078e02ff */
[----:B------:R-:W-:-:S13]  /*0070*/  ISETP.GE.AND P0, PT, R0, R5, PT ;  /* 0x000000050000720c */ /* 0x000fda0003f06270 */
[----:B------:R-:W-:Y:S05]  /*0080*/  @P0 EXIT ;  /* 0x000000000000094d */ /* 0x000fea0003800000 */
[----:B------:R-:W-:Y:S01]  /*0090*/  IABS R9, R3 ;  /* 0x0000000300097213 */ /* 0x000fe20000000000 */
[----:B------:R-:W0:Y:S01]  /*00a0*/  LDCU.64 UR4, c[0x0][0x358] ;  /* 0x00006b00ff0477ac */ /* 0x000e220008000a00 */
[----:B------:R-:W-:Y:S02]  /*00b0*/  ISETP.GE.AND P2, PT, R0, RZ, PT ;  /* 0x000000ff0000720c */ /* 0x000fe40003f46270 */
[----:B------:R-:W1:Y:S08]  /*00c0*/  I2F.RP R2, R9 ;  /* 0x0000000900027306 */ /* 0x000e700000209400 */
[----:B-1----:R-:W1:Y:S02]  /*00d0*/  MUFU.RCP R2, R2 ;  /* 0x0000000200027308 */ /* 0x002e640000001000 */
[----:B-1----:R-:W-:-:S06]  /*00e0*/  IADD3 R4, PT, PT, R2, 0xffffffe, RZ ;  /* 0x0ffffffe02047810 */ /* 0x002fcc0007ffe0ff */
[----:B------:R1:W2:Y:S02]  /*00f0*/  F2I.FTZ.U32.TRUNC.NTZ R5, R4 ;  /* 0x0000000400057305 */ /* 0x0002a4000021f000 */
[----:B-1----:R-:W-:Y:S02]  /*0100*/  HFMA2 R4, -RZ, RZ, 0, 0 ;  /* 0x00000000ff047431 */ /* 0x002fe400000001ff */
[----:B--2---:R-:W-:-:S04]  /*0110*/  IMAD.MOV R6, RZ, RZ, -R5 ;  /* 0x000000ffff067224 */ /* 0x004fc800078e0a05 */
[----:B------:R-:W-:Y:S01]  /*0120*/  IMAD R7, R6, R9, RZ ;  /* 0x0000000906077224 */ /* 0x000fe200078e02ff */
[----:B------:R-:W-:-:S03]  /*0130*/  IABS R6, R0 ;  /* 0x0000000000067213 */ /* 0x000fc60000000000 */
[----:B------:R-:W-:-:S06]  /*0140*/  IMAD.HI.U32 R5, R5, R7, R4 ;  /* 0x0000000705057227 */ /* 0x000fcc00078e0004 */
[----:B------:R-:W-:-:S04]  /*0150*/  IMAD.HI.U32 R5, R5, R6, RZ ;  /* 0x0000000605057227 */ /* 0x000fc800078e00ff */
[----:B------:R-:W-:-:S04]  /*0160*/  IMAD.MOV R5, RZ, RZ, -R5 ;  /* 0x000000ffff057224 */ /* 0x000fc800078e0a05 */
[C---:B------:R-:W-:Y:S02]  /*0170*/  IMAD R2, R9.reuse, R5, R6 ;  /* 0x0000000509027224 */ /* 0x040fe400078e0206 */
[----:B------:R-:W1:Y:S03]  /*0180*/  LDC.64 R4, c[0x0][0x380] ;  /* 0x0000e000ff047b82 */ /* 0x000e660000000a00 */
[----:B------:R-:W-:-:S05]  /*0190*/  ISETP.GT.U32.AND P0, PT, R9, R2, PT ;  /* 0x000000020900720c */ /* 0x000fca0003f04070 */
[----:B------:R-:W2:Y:S08]  /*01a0*/  LDC.64 R6, c[0x0][0x388] ;  /* 0x0000e200ff067b82 */ /* 0x000eb00000000a00 */
[----:B------:R-:W-:Y:S02]  /*01b0*/  @!P0 IADD3 R2, PT, PT, R2, -R9, RZ ;  /* 0x8000000902028210 */ /* 0x000fe40007ffe0ff */
[----:B------:R-:W-:-:S02]  /*01c0*/  ISETP.NE.AND P0, PT, R3, RZ, PT ;  /* 0x000000ff0300720c */ /* 0x000fc40003f05270 */
[----:B------:R-:W-:-:S13]  /*01d0*/  ISETP.GT.U32.AND P1, PT, R9, R2, PT ;  /* 0x000000020900720c */ /* 0x000fda0003f24070 */
[----:B------:R-:W-:-:S05]  /*01e0*/  @!P1 IMAD.IADD R2, R2, 0x1, -R9 ;  /* 0x0000000102029824 */ /* 0x000fca00078e0a09 */
[----:B------:R-:W-:-:S04]  /*01f0*/  MOV R9, R2 ;  /* 0x0000000200097202 */ /* 0x000fc80000000f00 */
[----:B------:R-:W-:Y:S02]  /*0200*/  @!P2 IADD3 R9, PT, PT, -R9, RZ, RZ ;  /* 0x000000ff0909a210 */ /* 0x000fe40007ffe1ff */
[----:B------:R-:W-:Y:S01]  /*0210*/  @!P0 LOP3.LUT R9, RZ, R3, RZ, 0x33, !PT ;  /* 0x00000003ff098212 */ /* 0x000fe200078e33ff */
[----:B-1----:R-:W-:-:S04]  /*0220*/  IMAD.WIDE R2, R0, 0x4, R4 ;  /* 0x0000000400027825 */ /* 0x002fc800078e0204 */
[----:B--2---:R-:W-:Y:S02]  /*0230*/  IMAD.WIDE R4, R9, 0x4, R6 ;  /* 0x0000000409047825 */ /* 0x004fe400078e0206 */
[----:B0-----:R-:W2:Y:S01]  /*0240*/  LDG.E R2, desc[UR4][R2.64] ;  /* 0x0000000402027981 */ /* 0x001ea2000c1e1900 */
[----:B------:R-:W0:Y:S03]  /*0250*/  LDC.64 R6, c[0x0][0x390] ;  /* 0x0000e400ff067b82 */ /* 0x000e260000000a00 */
[----:B------:R-:W2:Y:S01]  /*0260*/  LDG.E R5, desc[UR4][R4.64] ;  /* 0x0000000404057981 */ /* 0x000ea2000c1e1900 */
[----:B0-----:R-:W-:-:S04]  /*0270*/  IMAD.WIDE R6, R0, 0x4, R6 ;  /* 0x0000000400067825 */ /* 0x001fc800078e0206 */
[----:B--2---:R-:W-:-:S05]  /*0280*/  FADD R9, R2, -R5 ;  /* 0x8000000502097221 */ /* 0x004fca0000000000 */
[----:B------:R-:W-:Y:S01]  /*0290*/  STG.E desc[UR4][R6.64], R9 ;  /* 0x0000000906007986 */ /* 0x000fe2000c101904 */
[----:B------:R-:W-:Y:S05]  /*02a0*/  EXIT ;  /* 0x000000000000794d */ /* 0x000fea0003800000 */
.L_x_0:
[----:B------:R-:W-:-:S00]  /*02b0*/  BRA `(.L_x_0) ;  /* 0xfffffffc00fc7947 */ /* 0x000fc0000383ffff */
[----:B------:R-:W-:-:S00]  /*02c0*/  NOP ;  /* 0x0000000000007918 */ /* 0x000fc00000000000 */
        /* <DEDUP_REMOVED lines=11> */
.L_x_1:


//--------------------- .nv.shared.reserved.0     --------------------------
	.section	.nv.shared.reserved.0,"aw",@nobits
	.weak		__nv_reservedSMEM_offset_0_alias
	.size		__nv_reservedSMEM_offset_0_alias, 0, 64
	.other		__nv_reservedSMEM_offset_0_alias,@"STO_CUDA_RESERVED_SHARED STV_DEFAULT"
__nv_reservedSMEM_offset_0_alias:
	.zero		0
	.zero		64


//--------------------- .nv.constant0.elementwise_minus_kernel --------------------------
	.section	.nv.constant0.elementwise_minus_kernel,"a",@progbits
	.sectionflags	@""
	.align	4
.nv.constant0.elementwise_minus_kernel:
	.zero		928


//--------------------- SYMBOLS --------------------------

	.type		.nv.reservedSmem.offset0,@object
	.size		.nv.reservedSmem.offset0,0x4
